//
// Generated by NVIDIA NVVM Compiler
//
// Compiler Build ID: CL-36424714
// Cuda compilation tools, release 13.0, V13.0.88
// Based on NVVM 20.0.0
//

.version 9.0
.target sm_100
.address_size 64

	// .globl	_Z15matSearchKernelPfPiiif

.visible .entry _Z15matSearchKernelPfPiiif(
	.param .u64 .ptr .align 1 _Z15matSearchKernelPfPiiif_param_0,
	.param .u64 .ptr .align 1 _Z15matSearchKernelPfPiiif_param_1,
	.param .u32 _Z15matSearchKernelPfPiiif_param_2,
	.param .u32 _Z15matSearchKernelPfPiiif_param_3,
	.param .f32 _Z15matSearchKernelPfPiiif_param_4
)
{
	.reg .pred 	%p<5>;
	.reg .b32 	%r<13>;
	.reg .b32 	%f<3>;
	.reg .b64 	%rd<7>;

	ld.param.u64 	%rd1, [_Z15matSearchKernelPfPiiif_param_0];
	ld.param.u64 	%rd2, [_Z15matSearchKernelPfPiiif_param_1];
	ld.param.u32 	%r4, [_Z15matSearchKernelPfPiiif_param_2];
	ld.param.u32 	%r3, [_Z15matSearchKernelPfPiiif_param_3];
	ld.param.f32 	%f1, [_Z15matSearchKernelPfPiiif_param_4];
	mov.u32 	%r5, %ctaid.x;
	mov.u32 	%r6, %ntid.x;
	mov.u32 	%r7, %tid.x;
	mad.lo.s32 	%r1, %r5, %r6, %r7;
	mov.u32 	%r8, %ctaid.y;
	mov.u32 	%r9, %ntid.y;
	mov.u32 	%r10, %tid.y;
	mad.lo.s32 	%r2, %r8, %r9, %r10;
	setp.ge.s32 	%p1, %r2, %r4;
	setp.ge.s32 	%p2, %r1, %r3;
	or.pred  	%p3, %p1, %p2;
	@%p3 bra 	$L__BB0_3;
	cvta.to.global.u64 	%rd3, %rd1;
	mad.lo.s32 	%r11, %r3, %r2, %r1;
	mul.wide.s32 	%rd4, %r11, 4;
	add.s64 	%rd5, %rd3, %rd4;
	ld.global.f32 	%f2, [%rd5];
	setp.neu.f32 	%p4, %f2, %f1;
	@%p4 bra 	$L__BB0_3;
	cvta.to.global.u64 	%rd6, %rd2;
	atom.global.or.b32 	%r12, [%rd6], 1;
$L__BB0_3:
	ret;

}


// ===== COMPILED SASS (sm_100) =====

	.target	sm_100

	.elftype	@"ET_EXEC"


//--------------------- .note.nv.tkinfo           --------------------------
	.section	.note.nv.tkinfo,"",@"SHT_NOTE"
	.sectionflags	@"SHF_NOTE_NV_TKINFO"
	.tkinfo
        /*0018*/ 	.word	0x00000002
        /*0030*/ 	.string	""
        /*0030*/ 	.string	"ptxas"
        /*0030*/ 	.string	"Cuda compilation tools, release 13.0, V13.0.88"
        /*0030*/ 	.string	"Build cuda_13.0.r13.0/compiler.36424714_0"
        /*0030*/ 	.string	"-arch sm_100 -m 64 "



//--------------------- .note.nv.cuinfo           --------------------------
	.section	.note.nv.cuinfo,"",@"SHT_NOTE"
	.sectionflags	@"SHF_NOTE_NV_CUINFO"
        /*0018*/ 	.short	0x0002
        /*001a*/ 	.short	0x0064
        /*001c*/ 	.short	0x0082
	.zero		2


//--------------------- .nv.info                  --------------------------
	.section	.nv.info,"",@"SHT_CUDA_INFO"
	.align	4


	//----- nvinfo : EIATTR_REGCOUNT
	.align		4
        /*0000*/ 	.byte	0x04, 0x2f
        /*0002*/ 	.short	(.L_1 - .L_0)
	.align		4
.L_0:
        /*0004*/ 	.word	index@(_Z15matSearchKernelPfPiiif)
        /*0008*/ 	.word	0x00000008


	//----- nvinfo : EIATTR_FRAME_SIZE
	.align		4
.L_1:
        /*000c*/ 	.byte	0x04, 0x11
        /*000e*/ 	.short	(.L_3 - .L_2)
	.align		4
.L_2:
        /*0010*/ 	.word	index@(_Z15matSearchKernelPfPiiif)
        /*0014*/ 	.word	0x00000000


	//----- nvinfo : EIATTR_MIN_STACK_SIZE
	.align		4
.L_3:
        /*0018*/ 	.byte	0x04, 0x12
        /*001a*/ 	.short	(.L_5 - .L_4)
	.align		4
.L_4:
        /*001c*/ 	.word	index@(_Z15matSearchKernelPfPiiif)
        /*0020*/ 	.word	0x00000000
.L_5:


//--------------------- .nv.compat                --------------------------
	.section	.nv.compat,"",@"SHT_CUDA_COMPAT_INFO"
	.align	4
        /*0000*/ 	.byte	0x02, 0x09, 0x00, 0x00, 0x02, 0x02, 0x01, 0x00, 0x02, 0x05, 0x05, 0x00, 0x03, 0x07, 0x01, 0x01
        /*0010*/ 	.byte	0x02, 0x03, 0x00, 0x00, 0x02, 0x06, 0x01, 0x00, 0x04, 0x0b, 0x08, 0x00, 0x09, 0x00, 0x00, 0x00
        /*0020*/ 	.byte	0x00, 0x00, 0x00, 0x00


//--------------------- .nv.info._Z15matSearchKernelPfPiiif --------------------------
	.section	.nv.info._Z15matSearchKernelPfPiiif,"",@"SHT_CUDA_INFO"
	.sectionflags	@""
	.align	4


	//----- nvinfo : EIATTR_CUDA_API_VERSION
	.align		4
        /*0000*/ 	.byte	0x04, 0x37
        /*0002*/ 	.short	(.L_7 - .L_6)
.L_6:
        /*0004*/ 	.word	0x00000082


	//----- nvinfo : EIATTR_KPARAM_INFO
	.align		4
.L_7:
        /*0008*/ 	.byte	0x04, 0x17
        /*000a*/ 	.short	(.L_9 - .L_8)
.L_8:
        /*000c*/ 	.word	0x00000000
        /*0010*/ 	.short	0x0004
        /*0012*/ 	.short	0x0018
        /*0014*/ 	.byte	0x00, 0xf0, 0x11, 0x00


	//----- nvinfo : EIATTR_KPARAM_INFO
	.align		4
.L_9:
        /*0018*/ 	.byte	0x04, 0x17
        /*001a*/ 	.short	(.L_11 - .L_10)
.L_10:
        /*001c*/ 	.word	0x00000000
        /*0020*/ 	.short	0x0003
        /*0022*/ 	.short	0x0014
        /*0024*/ 	.byte	0x00, 0xf0, 0x11, 0x00


	//----- nvinfo : EIATTR_KPARAM_INFO
	.align		4
.L_11:
        /*0028*/ 	.byte	0x04, 0x17
        /*002a*/ 	.short	(.L_13 - .L_12)
.L_12:
        /*002c*/ 	.word	0x00000000
        /*0030*/ 	.short	0x0002
        /*0032*/ 	.short	0x0010
        /*0034*/ 	.byte	0x00, 0xf0, 0x11, 0x00


	//----- nvinfo : EIATTR_KPARAM_INFO
	.align		4
.L_13:
        /*0038*/ 	.byte	0x04, 0x17
        /*003a*/ 	.short	(.L_15 - .L_14)
.L_14:
        /*003c*/ 	.word	0x00000000
        /*0040*/ 	.short	0x0001
        /*0042*/ 	.short	0x0008
        /*0044*/ 	.byte	0x00, 0xf5, 0x21, 0x00


	//----- nvinfo : EIATTR_KPARAM_INFO
	.align		4
.L_15:
        /*0048*/ 	.byte	0x04, 0x17
        /*004a*/ 	.short	(.L_17 - .L_16)
.L_16:
        /*004c*/ 	.word	0x00000000
        /*0050*/ 	.short	0x0000
        /*0052*/ 	.short	0x0000
        /*0054*/ 	.byte	0x00, 0xf5, 0x21, 0x00


	//----- nvinfo : EIATTR_SPARSE_MMA_MASK
	.align		4
.L_17:
        /*0058*/ 	.byte	0x03, 0x50
        /*005a*/ 	.short	0x0000


	//----- nvinfo : EIATTR_MAXREG_COUNT
	.align		4
        /*005c*/ 	.byte	0x03, 0x1b
        /*005e*/ 	.short	0x00ff


	//----- nvinfo : EIATTR_MERCURY_ISA_VERSION
	.align		4
        /*0060*/ 	.byte	0x03, 0x5f
        /*0062*/ 	.short	0x0101


	//----- nvinfo : EIATTR_INT_WARP_WIDE_INSTR_OFFSETS
	.align		4
        /*0064*/ 	.byte	0x04, 0x31
        /*0066*/ 	.short	(.L_19 - .L_18)


	//   ....[0]....
.L_18:
        /*0068*/ 	.word	0x00000180


	//   ....[1]....
        /*006c*/ 	.word	0x000001a0


	//----- nvinfo : EIATTR_VRC_CTA_INIT_COUNT
	.align		4
.L_19:
        /*0070*/ 	.byte	0x02, 0x4a
	.zero		1
	.zero		1


	//----- nvinfo : EIATTR_EXIT_INSTR_OFFSETS
	.align		4
        /*0074*/ 	.byte	0x04, 0x1c
        /*0076*/ 	.short	(.L_21 - .L_20)


	//   ....[0]....
.L_20:
        /*0078*/ 	.word	0x000000c0


	//   ....[1]....
        /*007c*/ 	.word	0x00000140


	//   ....[2]....
        /*0080*/ 	.word	0x000001e0


	//----- nvinfo : EIATTR_CBANK_PARAM_SIZE
	.align		4
.L_21:
        /*0084*/ 	.byte	0x03, 0x19
        /*0086*/ 	.short	0x001c


	//----- nvinfo : EIATTR_PARAM_CBANK
	.align		4
        /*0088*/ 	.byte	0x04, 0x0a
        /*008a*/ 	.short	(.L_23 - .L_22)
	.align		4
.L_22:
        /*008c*/ 	.word	index@(.nv.constant0._Z15matSearchKernelPfPiiif)
        /*0090*/ 	.short	0x0380
        /*0092*/ 	.short	0x001c


	//----- nvinfo : EIATTR_SW_WAR
	.align		4
.L_23:
        /*0094*/ 	.byte	0x04, 0x36
        /*0096*/ 	.short	(.L_25 - .L_24)
.L_24:
        /*0098*/ 	.word	0x00000008
.L_25:


//--------------------- .nv.callgraph             --------------------------
	.section	.nv.callgraph,"",@"SHT_CUDA_CALLGRAPH"
	.align	4
	.sectionentsize	8
	.align		4
        /*0000*/ 	.word	0x00000000
	.align		4
        /*0004*/ 	.word	0xffffffff
	.align		4
        /*0008*/ 	.word	0x00000000
	.align		4
        /*000c*/ 	.word	0xfffffffe
	.align		4
        /*0010*/ 	.word	0x00000000
	.align		4
        /*0014*/ 	.word	0xfffffffd
	.align		4
        /*0018*/ 	.word	0x00000000
	.align		4
        /*001c*/ 	.word	0xfffffffc


//--------------------- .text._Z15matSearchKernelPfPiiif --------------------------
	.section	.text._Z15matSearchKernelPfPiiif,"ax",@progbits
	.align	128
        .global         _Z15matSearchKernelPfPiiif
        .type           _Z15matSearchKernelPfPiiif,@function
        .size           _Z15matSearchKernelPfPiiif,(.L_x_1 - _Z15matSearchKernelPfPiiif)
        .other          _Z15matSearchKernelPfPiiif,@"STO_CUDA_ENTRY STV_DEFAULT"
_Z15matSearchKernelPfPiiif:
.text._Z15matSearchKernelPfPiiif:
[----:B------:R-:W-:Y:S01]  /*0000*/  LDC R1, c[0x0][0x37c] ;  /* 0x0000df00ff017b82 */ /* 0x000fe20000000800 */
[----:B------:R-:W0:Y:S07]  /*0010*/  S2R R3, SR_TID.X ;  /* 0x0000000000037919 */ /* 0x000e2e0000002100 */
[----:B------:R-:W0:Y:S01]  /*0020*/  S2UR UR4, SR_CTAID.X ;  /* 0x00000000000479c3 */ /* 0x000e220000002500 */
[----:B------:R-:W1:Y:S01]  /*0030*/  LDCU.64 UR8, c[0x0][0x390] ;  /* 0x00007200ff0877ac */ /* 0x000e620008000a00 */
[----:B------:R-:W2:Y:S06]  /*0040*/  S2R R2, SR_TID.Y ;  /* 0x0000000000027919 */ /* 0x000eac0000002200 */
[----:B------:R-:W0:Y:S08]  /*0050*/  LDC R0, c[0x0][0x360] ;  /* 0x0000d800ff007b82 */ /* 0x000e300000000800 */
[----:B------:R-:W2:Y:S08]  /*0060*/  S2UR UR5, SR_CTAID.Y ;  /* 0x00000000000579c3 */ /* 0x000eb00000002600 */
[----:B------:R-:W2:Y:S01]  /*0070*/  LDC R5, c[0x0][0x364] ;  /* 0x0000d900ff057b82 */ /* 0x000ea20000000800 */
[----:B0-----:R-:W-:-:S05]  /*0080*/  IMAD R0, R0, UR4, R3 ;  /* 0x0000000400007c24 */ /* 0x001fca000f8e0203 */
[----:B-1----:R-:W-:Y:S01]  /*0090*/  ISETP.GE.AND P0, PT, R0, UR9, PT ;  /* 0x0000000900007c0c */ /* 0x002fe2000bf06270 */
[----:B--2---:R-:W-:-:S05]  /*00a0*/  IMAD R5, R5, UR5, R2 ;  /* 0x0000000505057c24 */ /* 0x004fca000f8e0202 */
[----:B------:R-:W-:-:S13]  /*00b0*/  ISETP.GE.OR P0, PT, R5, UR8, P0 ;  /* 0x0000000805007c0c */ /* 0x000fda0008706670 */
[----:B------:R-:W-:Y:S05]  /*00c0*/  @P0 EXIT ;  /* 0x000000000000094d */ /* 0x000fea0003800000 */
[----:B------:R-:W0:Y:S01]  /*00d0*/  LDC.64 R2, c[0x0][0x380] ;  /* 0x0000e000ff027b82 */ /* 0x000e220000000a00 */
[----:B------:R-:W1:Y:S01]  /*00e0*/  LDCU.64 UR6, c[0x0][0x358] ;  /* 0x00006b00ff0677ac */ /* 0x000e620008000a00 */
[----:B------:R-:W-:Y:S01]  /*00f0*/  IMAD R5, R5, UR9, R0 ;  /* 0x0000000905057c24 */ /* 0x000fe2000f8e0200 */
[----:B------:R-:W2:Y:S03]  /*0100*/  LDCU UR4, c[0x0][0x398] ;  /* 0x00007300ff0477ac */ /* 0x000ea60008000800 */
[----:B0-----:R-:W-:-:S06]  /*0110*/  IMAD.WIDE R2, R5, 0x4, R2 ;  /* 0x0000000405027825 */ /* 0x001fcc00078e0202 */
[----:B-1----:R-:W2:Y:S02]  /*0120*/  LDG.E R2, desc[UR6][R2.64] ;  /* 0x0000000602027981 */ /* 0x002ea4000c1e1900 */
[----:B--2---:R-:W-:-:S13]  /*0130*/  FSETP.NEU.AND P0, PT, R2, UR4, PT ;  /* 0x0000000402007c0b */ /* 0x004fda000bf0d000 */
[----:B------:R-:W-:Y:S05]  /*0140*/  @P0 EXIT ;  /* 0x000000000000094d */ /* 0x000fea0003800000 */
[----:B------:R-:W0:Y:S01]  /*0150*/  S2R R4, SR_LANEID ;  /* 0x0000000000047919 */ /* 0x000e220000000000 */
[----:B------:R-:W-:Y:S01]  /*0160*/  HFMA2 R0, -RZ, RZ, 0, 5.9604644775390625e-08 ;  /* 0x00000001ff007431 */ /* 0x000fe200000001ff */
[----:B------:R-:W1:Y:S01]  /*0170*/  LDC.64 R2, c[0x0][0x388] ;  /* 0x0000e200ff027b82 */ /* 0x000e620000000a00 */
[----:B------:R-:W-:Y:S02]  /*0180*/  VOTEU.ANY UR4, UPT, PT ;  /* 0x0000000000047886 */ /* 0x000fe400038e0100 */
[----:B------:R-:W-:-:S05]  /*0190*/  UFLO.U32 UR4, UR4 ;  /* 0x00000004000472bd */ /* 0x000fca00080e0000 */
[----:B------:R-:W2:Y:S01]  /*01a0*/  REDUX.OR UR5, R0 ;  /* 0x00000000000573c4 */ /* 0x000ea20000004000 */
[----:B0-----:R-:W-:Y:S02]  /*01b0*/  ISETP.EQ.U32.AND P0, PT, R4, UR4, PT ;  /* 0x0000000404007c0c */ /* 0x001fe4000bf02070 */
[----:B--2---:R-:W-:-:S11]  /*01c0*/  MOV R5, UR5 ;  /* 0x0000000500057c02 */ /* 0x004fd60008000f00 */
[----:B-1----:R-:W-:Y:S01]  /*01d0*/  @P0 REDG.E.OR.STRONG.GPU desc[UR6][R2.64], R5 ;  /* 0x000000050200098e */ /* 0x002fe2000f12e106 */
[----:B------:R-:W-:Y:S05]  /*01e0*/  EXIT ;  /* 0x000000000000794d */ /* 0x000fea0003800000 */
.L_x_0:
[----:B------:R-:W-:-:S00]  /*01f0*/  BRA `(.L_x_0) ;  /* 0xfffffffc00fc7947 */ /* 0x000fc0000383ffff */
[----:B------:R-:W-:-:S00]  /*0200*/  NOP ;  /* 0x0000000000007918 */ /* 0x000fc00000000000 */
[----:B------:R-:W-:-:S00]  /*0210*/  NOP ;  /* 0x0000000000007918 */ /* 0x000fc00000000000 */
[----:B------:R-:W-:-:S00]  /*0220*/  NOP ;  /* 0x0000000000007918 */ /* 0x000fc00000000000 */
[----:B------:R-:W-:-:S00]  /*0230*/  NOP ;  /* 0x0000000000007918 */ /* 0x000fc00000000000 */
[----:B------:R-:W-:-:S00]  /*0240*/  NOP ;  /* 0x0000000000007918 */ /* 0x000fc00000000000 */
[----:B------:R-:W-:-:S00]  /*0250*/  NOP ;  /* 0x0000000000007918 */ /* 0x000fc00000000000 */
[----:B------:R-:W-:-:S00]  /*0260*/  NOP ;  /* 0x0000000000007918 */ /* 0x000fc00000000000 */
[----:B------:R-:W-:-:S00]  /*0270*/  NOP ;  /* 0x0000000000007918 */ /* 0x000fc00000000000 */
.L_x_1:


//--------------------- .nv.shared.reserved.0     --------------------------
	.section	.nv.shared.reserved.0,"aw",@nobits
	.weak		__nv_reservedSMEM_offset_0_alias
	.size		__nv_reservedSMEM_offset_0_alias, 0, 64
	.other		__nv_reservedSMEM_offset_0_alias,@"STO_CUDA_RESERVED_SHARED STV_DEFAULT"
__nv_reservedSMEM_offset_0_alias:
	.zero		0
	.zero		64


//--------------------- .nv.constant0._Z15matSearchKernelPfPiiif --------------------------
	.section	.nv.constant0._Z15matSearchKernelPfPiiif,"a",@progbits
	.sectionflags	@""
	.align	4
.nv.constant0._Z15matSearchKernelPfPiiif:
	.zero		924


//--------------------- SYMBOLS --------------------------

	.type		.nv.reservedSmem.offset0,@object
	.size		.nv.reservedSmem.offset0,0x4
